//
// Generated by NVIDIA NVVM Compiler
//
// Compiler Build ID: CL-36424714
// Cuda compilation tools, release 13.0, V13.0.88
// Based on NVVM 20.0.0
//

.version 9.0
.target sm_100
.address_size 64

	// .globl	_Z4daddliPKdS0_Pd

.visible .entry _Z4daddliPKdS0_Pd(
	.param .u64 _Z4daddliPKdS0_Pd_param_0,
	.param .u32 _Z4daddliPKdS0_Pd_param_1,
	.param .u64 .ptr .align 1 _Z4daddliPKdS0_Pd_param_2,
	.param .u64 .ptr .align 1 _Z4daddliPKdS0_Pd_param_3,
	.param .u64 .ptr .align 1 _Z4daddliPKdS0_Pd_param_4
)
{
	.reg .pred 	%p<16>;
	.reg .b32 	%r<18>;
	.reg .b64 	%rd<13>;
	.reg .b64 	%fd<88>;

	ld.param.u64 	%rd5, [_Z4daddliPKdS0_Pd_param_0];
	ld.param.u32 	%r10, [_Z4daddliPKdS0_Pd_param_1];
	ld.param.u64 	%rd6, [_Z4daddliPKdS0_Pd_param_2];
	ld.param.u64 	%rd7, [_Z4daddliPKdS0_Pd_param_3];
	ld.param.u64 	%rd8, [_Z4daddliPKdS0_Pd_param_4];
	setp.lt.s32 	%p1, %r10, 1;
	@%p1 bra 	$L__BB0_17;
	mov.u32 	%r11, %tid.x;
	mov.u32 	%r12, %ntid.x;
	mov.u32 	%r13, %ctaid.x;
	mad.lo.s32 	%r14, %r13, %r12, %r11;
	cvt.u64.u32 	%rd1, %r14;
	cvta.to.global.u64 	%rd9, %rd6;
	cvta.to.global.u64 	%rd10, %rd7;
	cvta.to.global.u64 	%rd11, %rd8;
	mul.wide.u32 	%rd12, %r14, 8;
	add.s64 	%rd2, %rd9, %rd12;
	add.s64 	%rd3, %rd10, %rd12;
	add.s64 	%rd4, %rd11, %rd12;
	and.b32  	%r1, %r10, 15;
	setp.lt.u32 	%p2, %r10, 16;
	@%p2 bra 	$L__BB0_6;
	and.b32  	%r15, %r10, 2147483632;
	neg.s32 	%r16, %r15;
$L__BB0_3:
	.pragma "nounroll";
	setp.le.s64 	%p3, %rd5, %rd1;
	@%p3 bra 	$L__BB0_5;
	ld.global.f64 	%fd1, [%rd2];
	ld.global.f64 	%fd2, [%rd3];
	add.f64 	%fd3, %fd1, %fd2;
	st.global.f64 	[%rd4], %fd3;
	ld.global.f64 	%fd4, [%rd2];
	ld.global.f64 	%fd5, [%rd3];
	add.f64 	%fd6, %fd4, %fd5;
	st.global.f64 	[%rd4], %fd6;
	ld.global.f64 	%fd7, [%rd2];
	ld.global.f64 	%fd8, [%rd3];
	add.f64 	%fd9, %fd7, %fd8;
	st.global.f64 	[%rd4], %fd9;
	ld.global.f64 	%fd10, [%rd2];
	ld.global.f64 	%fd11, [%rd3];
	add.f64 	%fd12, %fd10, %fd11;
	st.global.f64 	[%rd4], %fd12;
	ld.global.f64 	%fd13, [%rd2];
	ld.global.f64 	%fd14, [%rd3];
	add.f64 	%fd15, %fd13, %fd14;
	st.global.f64 	[%rd4], %fd15;
	ld.global.f64 	%fd16, [%rd2];
	ld.global.f64 	%fd17, [%rd3];
	add.f64 	%fd18, %fd16, %fd17;
	st.global.f64 	[%rd4], %fd18;
	ld.global.f64 	%fd19, [%rd2];
	ld.global.f64 	%fd20, [%rd3];
	add.f64 	%fd21, %fd19, %fd20;
	st.global.f64 	[%rd4], %fd21;
	ld.global.f64 	%fd22, [%rd2];
	ld.global.f64 	%fd23, [%rd3];
	add.f64 	%fd24, %fd22, %fd23;
	st.global.f64 	[%rd4], %fd24;
	ld.global.f64 	%fd25, [%rd2];
	ld.global.f64 	%fd26, [%rd3];
	add.f64 	%fd27, %fd25, %fd26;
	st.global.f64 	[%rd4], %fd27;
	ld.global.f64 	%fd28, [%rd2];
	ld.global.f64 	%fd29, [%rd3];
	add.f64 	%fd30, %fd28, %fd29;
	st.global.f64 	[%rd4], %fd30;
	ld.global.f64 	%fd31, [%rd2];
	ld.global.f64 	%fd32, [%rd3];
	add.f64 	%fd33, %fd31, %fd32;
	st.global.f64 	[%rd4], %fd33;
	ld.global.f64 	%fd34, [%rd2];
	ld.global.f64 	%fd35, [%rd3];
	add.f64 	%fd36, %fd34, %fd35;
	st.global.f64 	[%rd4], %fd36;
	ld.global.f64 	%fd37, [%rd2];
	ld.global.f64 	%fd38, [%rd3];
	add.f64 	%fd39, %fd37, %fd38;
	st.global.f64 	[%rd4], %fd39;
	ld.global.f64 	%fd40, [%rd2];
	ld.global.f64 	%fd41, [%rd3];
	add.f64 	%fd42, %fd40, %fd41;
	st.global.f64 	[%rd4], %fd42;
	ld.global.f64 	%fd43, [%rd2];
	ld.global.f64 	%fd44, [%rd3];
	add.f64 	%fd45, %fd43, %fd44;
	st.global.f64 	[%rd4], %fd45;
	ld.global.f64 	%fd46, [%rd2];
	ld.global.f64 	%fd47, [%rd3];
	add.f64 	%fd48, %fd46, %fd47;
	st.global.f64 	[%rd4], %fd48;
$L__BB0_5:
	add.s32 	%r16, %r16, 16;
	setp.ne.s32 	%p4, %r16, 0;
	@%p4 bra 	$L__BB0_3;
$L__BB0_6:
	setp.eq.s32 	%p5, %r1, 0;
	@%p5 bra 	$L__BB0_17;
	setp.le.s64 	%p6, %rd5, %rd1;
	and.b32  	%r5, %r10, 7;
	setp.lt.u32 	%p7, %r1, 8;
	or.pred  	%p8, %p7, %p6;
	@%p8 bra 	$L__BB0_9;
	ld.global.f64 	%fd49, [%rd2];
	ld.global.f64 	%fd50, [%rd3];
	add.f64 	%fd51, %fd49, %fd50;
	st.global.f64 	[%rd4], %fd51;
	ld.global.f64 	%fd52, [%rd2];
	ld.global.f64 	%fd53, [%rd3];
	add.f64 	%fd54, %fd52, %fd53;
	st.global.f64 	[%rd4], %fd54;
	ld.global.f64 	%fd55, [%rd2];
	ld.global.f64 	%fd56, [%rd3];
	add.f64 	%fd57, %fd55, %fd56;
	st.global.f64 	[%rd4], %fd57;
	ld.global.f64 	%fd58, [%rd2];
	ld.global.f64 	%fd59, [%rd3];
	add.f64 	%fd60, %fd58, %fd59;
	st.global.f64 	[%rd4], %fd60;
	ld.global.f64 	%fd61, [%rd2];
	ld.global.f64 	%fd62, [%rd3];
	add.f64 	%fd63, %fd61, %fd62;
	st.global.f64 	[%rd4], %fd63;
	ld.global.f64 	%fd64, [%rd2];
	ld.global.f64 	%fd65, [%rd3];
	add.f64 	%fd66, %fd64, %fd65;
	st.global.f64 	[%rd4], %fd66;
	ld.global.f64 	%fd67, [%rd2];
	ld.global.f64 	%fd68, [%rd3];
	add.f64 	%fd69, %fd67, %fd68;
	st.global.f64 	[%rd4], %fd69;
	ld.global.f64 	%fd70, [%rd2];
	ld.global.f64 	%fd71, [%rd3];
	add.f64 	%fd72, %fd70, %fd71;
	st.global.f64 	[%rd4], %fd72;
$L__BB0_9:
	setp.eq.s32 	%p9, %r5, 0;
	@%p9 bra 	$L__BB0_17;
	setp.le.s64 	%p10, %rd5, %rd1;
	and.b32  	%r6, %r10, 3;
	setp.lt.u32 	%p11, %r5, 4;
	or.pred  	%p12, %p11, %p10;
	@%p12 bra 	$L__BB0_12;
	ld.global.f64 	%fd73, [%rd2];
	ld.global.f64 	%fd74, [%rd3];
	add.f64 	%fd75, %fd73, %fd74;
	st.global.f64 	[%rd4], %fd75;
	ld.global.f64 	%fd76, [%rd2];
	ld.global.f64 	%fd77, [%rd3];
	add.f64 	%fd78, %fd76, %fd77;
	st.global.f64 	[%rd4], %fd78;
	ld.global.f64 	%fd79, [%rd2];
	ld.global.f64 	%fd80, [%rd3];
	add.f64 	%fd81, %fd79, %fd80;
	st.global.f64 	[%rd4], %fd81;
	ld.global.f64 	%fd82, [%rd2];
	ld.global.f64 	%fd83, [%rd3];
	add.f64 	%fd84, %fd82, %fd83;
	st.global.f64 	[%rd4], %fd84;
$L__BB0_12:
	setp.eq.s32 	%p13, %r6, 0;
	@%p13 bra 	$L__BB0_17;
	neg.s32 	%r17, %r6;
$L__BB0_14:
	.pragma "nounroll";
	setp.le.s64 	%p14, %rd5, %rd1;
	@%p14 bra 	$L__BB0_16;
	ld.global.f64 	%fd85, [%rd2];
	ld.global.f64 	%fd86, [%rd3];
	add.f64 	%fd87, %fd85, %fd86;
	st.global.f64 	[%rd4], %fd87;
$L__BB0_16:
	add.s32 	%r17, %r17, 1;
	setp.ne.s32 	%p15, %r17, 0;
	@%p15 bra 	$L__BB0_14;
$L__BB0_17:
	ret;

}


// ===== COMPILED SASS (sm_100) =====

	.target	sm_100

	.elftype	@"ET_EXEC"


//--------------------- .note.nv.tkinfo           --------------------------
	.section	.note.nv.tkinfo,"",@"SHT_NOTE"
	.sectionflags	@"SHF_NOTE_NV_TKINFO"
	.tkinfo
        /*0018*/ 	.word	0x00000002
        /*0030*/ 	.string	""
        /*0030*/ 	.string	"ptxas"
        /*0030*/ 	.string	"Cuda compilation tools, release 13.0, V13.0.88"
        /*0030*/ 	.string	"Build cuda_13.0.r13.0/compiler.36424714_0"
        /*0030*/ 	.string	"-arch sm_100 -m 64 "



//--------------------- .note.nv.cuinfo           --------------------------
	.section	.note.nv.cuinfo,"",@"SHT_NOTE"
	.sectionflags	@"SHF_NOTE_NV_CUINFO"
        /*0018*/ 	.short	0x0002
        /*001a*/ 	.short	0x0064
        /*001c*/ 	.short	0x0082
	.zero		2


//--------------------- .nv.info                  --------------------------
	.section	.nv.info,"",@"SHT_CUDA_INFO"
	.align	4


	//----- nvinfo : EIATTR_REGCOUNT
	.align		4
        /*0000*/ 	.byte	0x04, 0x2f
        /*0002*/ 	.short	(.L_1 - .L_0)
	.align		4
.L_0:
        /*0004*/ 	.word	index@(_Z4daddliPKdS0_Pd)
        /*0008*/ 	.word	0x00000016


	//----- nvinfo : EIATTR_FRAME_SIZE
	.align		4
.L_1:
        /*000c*/ 	.byte	0x04, 0x11
        /*000e*/ 	.short	(.L_3 - .L_2)
	.align		4
.L_2:
        /*0010*/ 	.word	index@(_Z4daddliPKdS0_Pd)
        /*0014*/ 	.word	0x00000000


	//----- nvinfo : EIATTR_MIN_STACK_SIZE
	.align		4
.L_3:
        /*0018*/ 	.byte	0x04, 0x12
        /*001a*/ 	.short	(.L_5 - .L_4)
	.align		4
.L_4:
        /*001c*/ 	.word	index@(_Z4daddliPKdS0_Pd)
        /*0020*/ 	.word	0x00000000
.L_5:


//--------------------- .nv.compat                --------------------------
	.section	.nv.compat,"",@"SHT_CUDA_COMPAT_INFO"
	.align	4
        /*0000*/ 	.byte	0x02, 0x09, 0x00, 0x00, 0x02, 0x02, 0x01, 0x00, 0x02, 0x05, 0x05, 0x00, 0x03, 0x07, 0x01, 0x01
        /*0010*/ 	.byte	0x02, 0x03, 0x00, 0x00, 0x02, 0x06, 0x01, 0x00, 0x04, 0x0b, 0x08, 0x00, 0x01, 0x00, 0x00, 0x00
        /*0020*/ 	.byte	0x00, 0x00, 0x00, 0x00


//--------------------- .nv.info._Z4daddliPKdS0_Pd --------------------------
	.section	.nv.info._Z4daddliPKdS0_Pd,"",@"SHT_CUDA_INFO"
	.sectionflags	@""
	.align	4


	//----- nvinfo : EIATTR_CUDA_API_VERSION
	.align		4
        /*0000*/ 	.byte	0x04, 0x37
        /*0002*/ 	.short	(.L_7 - .L_6)
.L_6:
        /*0004*/ 	.word	0x00000082


	//----- nvinfo : EIATTR_KPARAM_INFO
	.align		4
.L_7:
        /*0008*/ 	.byte	0x04, 0x17
        /*000a*/ 	.short	(.L_9 - .L_8)
.L_8:
        /*000c*/ 	.word	0x00000000
        /*0010*/ 	.short	0x0004
        /*0012*/ 	.short	0x0020
        /*0014*/ 	.byte	0x00, 0xf5, 0x21, 0x00


	//----- nvinfo : EIATTR_KPARAM_INFO
	.align		4
.L_9:
        /*0018*/ 	.byte	0x04, 0x17
        /*001a*/ 	.short	(.L_11 - .L_10)
.L_10:
        /*001c*/ 	.word	0x00000000
        /*0020*/ 	.short	0x0003
        /*0022*/ 	.short	0x0018
        /*0024*/ 	.byte	0x00, 0xf5, 0x21, 0x00


	//----- nvinfo : EIATTR_KPARAM_INFO
	.align		4
.L_11:
        /*0028*/ 	.byte	0x04, 0x17
        /*002a*/ 	.short	(.L_13 - .L_12)
.L_12:
        /*002c*/ 	.word	0x00000000
        /*0030*/ 	.short	0x0002
        /*0032*/ 	.short	0x0010
        /*0034*/ 	.byte	0x00, 0xf5, 0x21, 0x00


	//----- nvinfo : EIATTR_KPARAM_INFO
	.align		4
.L_13:
        /*0038*/ 	.byte	0x04, 0x17
        /*003a*/ 	.short	(.L_15 - .L_14)
.L_14:
        /*003c*/ 	.word	0x00000000
        /*0040*/ 	.short	0x0001
        /*0042*/ 	.short	0x0008
        /*0044*/ 	.byte	0x00, 0xf0, 0x11, 0x00


	//----- nvinfo : EIATTR_KPARAM_INFO
	.align		4
.L_15:
        /*0048*/ 	.byte	0x04, 0x17
        /*004a*/ 	.short	(.L_17 - .L_16)
.L_16:
        /*004c*/ 	.word	0x00000000
        /*0050*/ 	.short	0x0000
        /*0052*/ 	.short	0x0000
        /*0054*/ 	.byte	0x00, 0xf0, 0x21, 0x00


	//----- nvinfo : EIATTR_SPARSE_MMA_MASK
	.align		4
.L_17:
        /*0058*/ 	.byte	0x03, 0x50
        /*005a*/ 	.short	0x0000


	//----- nvinfo : EIATTR_MAXREG_COUNT
	.align		4
        /*005c*/ 	.byte	0x03, 0x1b
        /*005e*/ 	.short	0x00ff


	//----- nvinfo : EIATTR_MERCURY_ISA_VERSION
	.align		4
        /*0060*/ 	.byte	0x03, 0x5f
        /*0062*/ 	.short	0x0101


	//----- nvinfo : EIATTR_VRC_CTA_INIT_COUNT
	.align		4
        /*0064*/ 	.byte	0x02, 0x4a
	.zero		1
	.zero		1


	//----- nvinfo : EIATTR_EXIT_INSTR_OFFSETS
	.align		4
        /*0068*/ 	.byte	0x04, 0x1c
        /*006a*/ 	.short	(.L_19 - .L_18)


	//   ....[0]....
.L_18:
        /*006c*/ 	.word	0x00000030


	//   ....[1]....
        /*0070*/ 	.word	0x000005e0


	//   ....[2]....
        /*0074*/ 	.word	0x00000890


	//   ....[3]....
        /*0078*/ 	.word	0x00000a00


	//   ....[4]....
        /*007c*/ 	.word	0x00000ac0


	//----- nvinfo : EIATTR_CRS_STACK_SIZE
	.align		4
.L_19:
        /*0080*/ 	.byte	0x04, 0x1e
        /*0082*/ 	.short	(.L_21 - .L_20)
.L_20:
        /*0084*/ 	.word	0x00000000


	//----- nvinfo : EIATTR_CBANK_PARAM_SIZE
	.align		4
.L_21:
        /*0088*/ 	.byte	0x03, 0x19
        /*008a*/ 	.short	0x0028


	//----- nvinfo : EIATTR_PARAM_CBANK
	.align		4
        /*008c*/ 	.byte	0x04, 0x0a
        /*008e*/ 	.short	(.L_23 - .L_22)
	.align		4
.L_22:
        /*0090*/ 	.word	index@(.nv.constant0._Z4daddliPKdS0_Pd)
        /*0094*/ 	.short	0x0380
        /*0096*/ 	.short	0x0028


	//----- nvinfo : EIATTR_SW_WAR
	.align		4
.L_23:
        /*0098*/ 	.byte	0x04, 0x36
        /*009a*/ 	.short	(.L_25 - .L_24)
.L_24:
        /*009c*/ 	.word	0x00000008
.L_25:


//--------------------- .nv.callgraph             --------------------------
	.section	.nv.callgraph,"",@"SHT_CUDA_CALLGRAPH"
	.align	4
	.sectionentsize	8
	.align		4
        /*0000*/ 	.word	0x00000000
	.align		4
        /*0004*/ 	.word	0xffffffff
	.align		4
        /*0008*/ 	.word	0x00000000
	.align		4
        /*000c*/ 	.word	0xfffffffe
	.align		4
        /*0010*/ 	.word	0x00000000
	.align		4
        /*0014*/ 	.word	0xfffffffd
	.align		4
        /*0018*/ 	.word	0x00000000
	.align		4
        /*001c*/ 	.word	0xfffffffc


//--------------------- .text._Z4daddliPKdS0_Pd   --------------------------
	.section	.text._Z4daddliPKdS0_Pd,"ax",@progbits
	.align	128
        .global         _Z4daddliPKdS0_Pd
        .type           _Z4daddliPKdS0_Pd,@function
        .size           _Z4daddliPKdS0_Pd,(.L_x_12 - _Z4daddliPKdS0_Pd)
        .other          _Z4daddliPKdS0_Pd,@"STO_CUDA_ENTRY STV_DEFAULT"
_Z4daddliPKdS0_Pd:
.text._Z4daddliPKdS0_Pd:
[----:B------:R-:W-:Y:S08]  /*0000*/  LDC R1, c[0x0][0x37c] ;  /* 0x0000df00ff017b82 */ /* 0x000ff00000000800 */
[----:B------:R-:W0:Y:S02]  /*0010*/  LDC R8, c[0x0][0x388] ;  /* 0x0000e200ff087b82 */ /* 0x000e240000000800 */
[----:B0-----:R-:W-:-:S13]  /*0020*/  ISETP.GE.AND P0, PT, R8, 0x1, PT ;  /* 0x000000010800780c */ /* 0x001fda0003f06270 */
[----:B------:R-:W-:Y:S05]  /*0030*/  @!P0 EXIT ;  /* 0x000000000000894d */ /* 0x000fea0003800000 */
[----:B------:R-:W0:Y:S01]  /*0040*/  S2R R0, SR_TID.X ;  /* 0x0000000000007919 */ /* 0x000e220000002100 */
[----:B------:R-:W1:Y:S01]  /*0050*/  LDC.64 R2, c[0x0][0x390] ;  /* 0x0000e400ff027b82 */ /* 0x000e620000000a00 */
[----:B------:R-:W0:Y:S01]  /*0060*/  LDCU UR4, c[0x0][0x360] ;  /* 0x00006c00ff0477ac */ /* 0x000e220008000800 */
[C---:B------:R-:W-:Y:S01]  /*0070*/  ISETP.GE.U32.AND P0, PT, R8.reuse, 0x10, PT ;  /* 0x000000100800780c */ /* 0x040fe20003f06070 */
[----:B------:R-:W0:Y:S01]  /*0080*/  S2R R9, SR_CTAID.X ;  /* 0x0000000000097919 */ /* 0x000e220000002500 */
[----:B------:R-:W2:Y:S04]  /*0090*/  LDCU.64 UR6, c[0x0][0x358] ;  /* 0x00006b00ff0677ac */ /* 0x000ea80008000a00 */
[----:B------:R-:W3:Y:S08]  /*00a0*/  LDC.64 R4, c[0x0][0x398] ;  /* 0x0000e600ff047b82 */ /* 0x000ef00000000a00 */
[----:B------:R-:W4:Y:S01]  /*00b0*/  LDC.64 R6, c[0x0][0x3a0] ;  /* 0x0000e800ff067b82 */ /* 0x000f220000000a00 */
[----:B0-----:R-:W-:Y:S01]  /*00c0*/  IMAD R0, R9, UR4, R0 ;  /* 0x0000000409007c24 */ /* 0x001fe2000f8e0200 */
[----:B------:R-:W-:-:S03]  /*00d0*/  LOP3.LUT R9, R8, 0xf, RZ, 0xc0, !PT ;  /* 0x0000000f08097812 */ /* 0x000fc600078ec0ff */
[----:B-1----:R-:W-:-:S04]  /*00e0*/  IMAD.WIDE.U32 R2, R0, 0x8, R2 ;  /* 0x0000000800027825 */ /* 0x002fc800078e0002 */
[----:B---3--:R-:W-:-:S04]  /*00f0*/  IMAD.WIDE.U32 R4, R0, 0x8, R4 ;  /* 0x0000000800047825 */ /* 0x008fc800078e0004 */
[----:B----4-:R-:W-:Y:S01]  /*0100*/  IMAD.WIDE.U32 R6, R0, 0x8, R6 ;  /* 0x0000000800067825 */ /* 0x010fe200078e0006 */
[----:B--2---:R-:W-:Y:S06]  /*0110*/  @!P0 BRA `(.L_x_0) ;  /* 0x00000004002c8947 */ /* 0x004fec0003800000 */
[----:B------:R-:W0:Y:S01]  /*0120*/  LDCU.64 UR4, c[0x0][0x380] ;  /* 0x00007000ff0477ac */ /* 0x000e220008000a00 */
[----:B------:R-:W-:-:S05]  /*0130*/  LOP3.LUT R8, R8, 0x7ffffff0, RZ, 0xc0, !PT ;  /* 0x7ffffff008087812 */ /* 0x000fca00078ec0ff */
[----:B------:R-:W-:Y:S01]  /*0140*/  IMAD.MOV R8, RZ, RZ, -R8 ;  /* 0x000000ffff087224 */ /* 0x000fe200078e0a08 */
[----:B0-----:R-:W-:-:S04]  /*0150*/  ISETP.GE.U32.AND P0, PT, R0, UR4, PT ;  /* 0x0000000400007c0c */ /* 0x001fc8000bf06070 */
[----:B------:R-:W-:-:S13]  /*0160*/  ISETP.GE.AND.EX P0, PT, RZ, UR5, PT, P0 ;  /* 0x00000005ff007c0c */ /* 0x000fda000bf06300 */
.L_x_3:
[----:B------:R-:W-:Y:S01]  /*0170*/  VIADD R8, R8, 0x10 ;  /* 0x0000001008087836 */ /* 0x000fe20000000000 */
[----:B------:R-:W-:Y:S04]  /*0180*/  BSSY.RECONVERGENT B0, `(.L_x_1) ;  /* 0x0000043000007945 */ /* 0x000fe80003800200 */
[----:B------:R-:W-:Y:S01]  /*0190*/  ISETP.NE.AND P1, PT, R8, RZ, PT ;  /* 0x000000ff0800720c */ /* 0x000fe20003f25270 */
[----:B0-----:R-:W-:-:S12]  /*01a0*/  @P0 BRA `(.L_x_2) ;  /* 0x0000000400000947 */ /* 0x001fd80003800000 */
[----:B------:R-:W2:Y:S04]  /*01b0*/  LDG.E.64 R10, desc[UR6][R2.64] ;  /* 0x00000006020a7981 */ /* 0x000ea8000c1e1b00 */
[----:B------:R-:W2:Y:S02]  /*01c0*/  LDG.E.64 R12, desc[UR6][R4.64] ;  /* 0x00000006040c7981 */ /* 0x000ea4000c1e1b00 */
[----:B--2---:R-:W-:-:S07]  /*01d0*/  DADD R10, R10, R12 ;  /* 0x000000000a0a7229 */ /* 0x004fce000000000c */
[----:B------:R0:W-:Y:S04]  /*01e0*/  STG.E.64 desc[UR6][R6.64], R10 ;  /* 0x0000000a06007986 */ /* 0x0001e8000c101b06 */
        /* <DEDUP_REMOVED lines=8> */
[----:B------:R-:W3:Y:S04]  /*0270*/  LDG.E.64 R16, desc[UR6][R2.64] ;  /* 0x0000000602107981 */ /* 0x000ee8000c1e1b00 */
[----:B------:R-:W3:Y:S02]  /*0280*/  LDG.E.64 R18, desc[UR6][R4.64] ;  /* 0x0000000604127981 */ /* 0x000ee4000c1e1b00 */
[----:B---3--:R-:W-:-:S07]  /*0290*/  DADD R16, R16, R18 ;  /* 0x0000000010107229 */ /* 0x008fce0000000012 */
[----:B------:R3:W-:Y:S04]  /*02a0*/  STG.E.64 desc[UR6][R6.64], R16 ;  /* 0x0000001006007986 */ /* 0x0007e8000c101b06 */
[----:B0-----:R-:W4:Y:S04]  /*02b0*/  LDG.E.64 R10, desc[UR6][R2.64] ;  /* 0x00000006020a7981 */ /* 0x001f28000c1e1b00 */
[----:B------:R-:W4:Y:S02]  /*02c0*/  LDG.E.64 R18, desc[UR6][R4.64] ;  /* 0x0000000604127981 */ /* 0x000f24000c1e1b00 */
[----:B----4-:R-:W-:-:S07]  /*02d0*/  DADD R10, R10, R18 ;  /* 0x000000000a0a7229 */ /* 0x010fce0000000012 */
[----:B------:R0:W-:Y:S04]  /*02e0*/  STG.E.64 desc[UR6][R6.64], R10 ;  /* 0x0000000a06007986 */ /* 0x0001e8000c101b06 */
[----:B-1----:R-:W4:Y:S04]  /*02f0*/  LDG.E.64 R12, desc[UR6][R2.64] ;  /* 0x00000006020c7981 */ /* 0x002f28000c1e1b00 */
[----:B------:R-:W4:Y:S02]  /*0300*/  LDG.E.64 R18, desc[UR6][R4.64] ;  /* 0x0000000604127981 */ /* 0x000f24000c1e1b00 */
[----:B----4-:R-:W-:-:S07]  /*0310*/  DADD R12, R12, R18 ;  /* 0x000000000c0c7229 */ /* 0x010fce0000000012 */
[----:B------:R1:W-:Y:S04]  /*0320*/  STG.E.64 desc[UR6][R6.64], R12 ;  /* 0x0000000c06007986 */ /* 0x0003e8000c101b06 */
[----:B--2---:R-:W2:Y:S04]  /*0330*/  LDG.E.64 R14, desc[UR6][R2.64] ;  /* 0x00000006020e7981 */ /* 0x004ea8000c1e1b00 */
[----:B------:R-:W2:Y:S02]  /*0340*/  LDG.E.64 R18, desc[UR6][R4.64] ;  /* 0x0000000604127981 */ /* 0x000ea4000c1e1b00 */
[----:B--2---:R-:W-:-:S07]  /*0350*/  DADD R14, R14, R18 ;  /* 0x000000000e0e7229 */ /* 0x004fce0000000012 */
[----:B------:R2:W-:Y:S04]  /*0360*/  STG.E.64 desc[UR6][R6.64], R14 ;  /* 0x0000000e06007986 */ /* 0x0005e8000c101b06 */
[----:B---3--:R-:W3:Y:S04]  /*0370*/  LDG.E.64 R16, desc[UR6][R2.64] ;  /* 0x0000000602107981 */ /* 0x008ee8000c1e1b00 */
        /* <DEDUP_REMOVED lines=31> */
[----:B---3--:R-:W2:Y:S04]  /*0570*/  LDG.E.64 R16, desc[UR6][R2.64] ;  /* 0x0000000602107981 */ /* 0x008ea8000c1e1b00 */
[----:B------:R-:W2:Y:S02]  /*0580*/  LDG.E.64 R18, desc[UR6][R4.64] ;  /* 0x0000000604127981 */ /* 0x000ea4000c1e1b00 */
[----:B--2---:R-:W-:-:S07]  /*0590*/  DADD R16, R16, R18 ;  /* 0x0000000010107229 */ /* 0x004fce0000000012 */
[----:B------:R0:W-:Y:S04]  /*05a0*/  STG.E.64 desc[UR6][R6.64], R16 ;  /* 0x0000001006007986 */ /* 0x0001e8000c101b06 */
.L_x_2:
[----:B------:R-:W-:Y:S05]  /*05b0*/  BSYNC.RECONVERGENT B0 ;  /* 0x0000000000007941 */ /* 0x000fea0003800200 */
.L_x_1:
[----:B------:R-:W-:Y:S05]  /*05c0*/  @P1 BRA `(.L_x_3) ;  /* 0xfffffff800e81947 */ /* 0x000fea000383ffff */
.L_x_0:
[----:B------:R-:W-:-:S13]  /*05d0*/  ISETP.NE.AND P0, PT, R9, RZ, PT ;  /* 0x000000ff0900720c */ /* 0x000fda0003f05270 */
[----:B------:R-:W-:Y:S05]  /*05e0*/  @!P0 EXIT ;  /* 0x000000000000894d */ /* 0x000fea0003800000 */
[----:B------:R-:W1:Y:S01]  /*05f0*/  LDCU.64 UR4, c[0x0][0x380] ;  /* 0x00007000ff0477ac */ /* 0x000e620008000a00 */
[----:B------:R-:W2:Y:S01]  /*0600*/  LDC R8, c[0x0][0x388] ;  /* 0x0000e200ff087b82 */ /* 0x000ea20000000800 */
[----:B------:R-:W-:Y:S01]  /*0610*/  BSSY.RECONVERGENT B0, `(.L_x_4) ;  /* 0x0000027000007945 */ /* 0x000fe20003800200 */
[----:B-1----:R-:W-:-:S04]  /*0620*/  ISETP.GE.U32.AND P0, PT, R0, UR4, PT ;  /* 0x0000000400007c0c */ /* 0x002fc8000bf06070 */
[----:B------:R-:W-:Y:S02]  /*0630*/  ISETP.GE.AND.EX P0, PT, RZ, UR5, PT, P0 ;  /* 0x00000005ff007c0c */ /* 0x000fe4000bf06300 */
[----:B--2---:R-:W-:Y:S02]  /*0640*/  LOP3.LUT R0, R8, 0x7, RZ, 0xc0, !PT ;  /* 0x0000000708007812 */ /* 0x004fe400078ec0ff */
[----:B------:R-:W-:Y:S02]  /*0650*/  ISETP.LT.U32.OR P1, PT, R9, 0x8, P0 ;  /* 0x000000080900780c */ /* 0x000fe40000721470 */
[----:B------:R-:W-:-:S11]  /*0660*/  ISETP.NE.AND P2, PT, R0, RZ, PT ;  /* 0x000000ff0000720c */ /* 0x000fd60003f45270 */
[----:B------:R-:W-:Y:S05]  /*0670*/  @P1 BRA `(.L_x_5) ;  /* 0x0000000000801947 */ /* 0x000fea0003800000 */
[----:B0-----:R-:W2:Y:S04]  /*0680*/  LDG.E.64 R10, desc[UR6][R2.64] ;  /* 0x00000006020a7981 */ /* 0x001ea8000c1e1b00 */
        /* <DEDUP_REMOVED lines=19> */
[----:B-1----:R-:W5:Y:S04]  /*07c0*/  LDG.E.64 R12, desc[UR6][R2.64] ;  /* 0x00000006020c7981 */ /* 0x002f68000c1e1b00 */
[----:B------:R-:W5:Y:S02]  /*07d0*/  LDG.E.64 R18, desc[UR6][R4.64] ;  /* 0x0000000604127981 */ /* 0x000f64000c1e1b00 */
[----:B-----5:R-:W-:-:S07]  /*07e0*/  DADD R12, R12, R18 ;  /* 0x000000000c0c7229 */ /* 0x020fce0000000012 */
        /* <DEDUP_REMOVED lines=9> */
.L_x_5:
[----:B------:R-:W-:Y:S05]  /*0880*/  BSYNC.RECONVERGENT B0 ;  /* 0x0000000000007941 */ /* 0x000fea0003800200 */
.L_x_4:
[----:B------:R-:W-:Y:S05]  /*0890*/  @!P2 EXIT ;  /* 0x000000000000a94d */ /* 0x000fea0003800000 */
[----:B------:R-:W-:Y:S01]  /*08a0*/  ISETP.LT.U32.OR P1, PT, R0, 0x4, P0 ;  /* 0x000000040000780c */ /* 0x000fe20000721470 */
[----:B------:R-:W-:Y:S01]  /*08b0*/  BSSY.RECONVERGENT B0, `(.L_x_6) ;  /* 0x0000014000007945 */ /* 0x000fe20003800200 */
[----:B------:R-:W-:-:S04]  /*08c0*/  LOP3.LUT R8, R8, 0x3, RZ, 0xc0, !PT ;  /* 0x0000000308087812 */ /* 0x000fc800078ec0ff */
[----:B------:R-:W-:-:S07]  /*08d0*/  ISETP.NE.AND P2, PT, R8, RZ, PT ;  /* 0x000000ff0800720c */ /* 0x000fce0003f45270 */
[----:B------:R-:W-:Y:S06]  /*08e0*/  @P1 BRA `(.L_x_7) ;  /* 0x0000000000401947 */ /* 0x000fec0003800000 */
[----:B0---4-:R-:W2:Y:S04]  /*08f0*/  LDG.E.64 R10, desc[UR6][R2.64] ;  /* 0x00000006020a7981 */ /* 0x011ea8000c1e1b00 */
        /* <DEDUP_REMOVED lines=15> */
.L_x_7:
[----:B------:R-:W-:Y:S05]  /*09f0*/  BSYNC.RECONVERGENT B0 ;  /* 0x0000000000007941 */ /* 0x000fea0003800200 */
.L_x_6:
[----:B------:R-:W-:Y:S05]  /*0a00*/  @!P2 EXIT ;  /* 0x000000000000a94d */ /* 0x000fea0003800000 */
[----:B------:R-:W-:-:S07]  /*0a10*/  IMAD.MOV R0, RZ, RZ, -R8 ;  /* 0x000000ffff007224 */ /* 0x000fce00078e0a08 */
.L_x_10:
[----:B------:R-:W-:Y:S01]  /*0a20*/  VIADD R0, R0, 0x1 ;  /* 0x0000000100007836 */ /* 0x000fe20000000000 */
[----:B------:R-:W-:Y:S04]  /*0a30*/  BSSY.RECONVERGENT B0, `(.L_x_8) ;  /* 0x0000007000007945 */ /* 0x000fe80003800200 */
[----:B------:R-:W-:Y:S01]  /*0a40*/  ISETP.NE.AND P1, PT, R0, RZ, PT ;  /* 0x000000ff0000720c */ /* 0x000fe20003f25270 */
[----:B--2---:R-:W-:-:S12]  /*0a50*/  @P0 BRA `(.L_x_9) ;  /* 0x0000000000100947 */ /* 0x004fd80003800000 */
[----:B------:R-:W2:Y:S04]  /*0a60*/  LDG.E.64 R8, desc[UR6][R2.64] ;  /* 0x0000000602087981 */ /* 0x000ea8000c1e1b00 */
[----:B01--4-:R-:W2:Y:S02]  /*0a70*/  LDG.E.64 R10, desc[UR6][R4.64] ;  /* 0x00000006040a7981 */ /* 0x013ea4000c1e1b00 */
[----:B--2---:R-:W-:-:S07]  /*0a80*/  DADD R8, R8, R10 ;  /* 0x0000000008087229 */ /* 0x004fce000000000a */
[----:B------:R2:W-:Y:S04]  /*0a90*/  STG.E.64 desc[UR6][R6.64], R8 ;  /* 0x0000000806007986 */ /* 0x0005e8000c101b06 */
.L_x_9:
[----:B------:R-:W-:Y:S05]  /*0aa0*/  BSYNC.RECONVERGENT B0 ;  /* 0x0000000000007941 */ /* 0x000fea0003800200 */
.L_x_8:
[----:B------:R-:W-:Y:S05]  /*0ab0*/  @P1 BRA `(.L_x_10) ;  /* 0xfffffffc00d81947 */ /* 0x000fea000383ffff */
[----:B------:R-:W-:Y:S05]  /*0ac0*/  EXIT ;  /* 0x000000000000794d */ /* 0x000fea0003800000 */
.L_x_11:
[----:B------:R-:W-:-:S00]  /*0ad0*/  BRA `(.L_x_11) ;  /* 0xfffffffc00fc7947 */ /* 0x000fc0000383ffff */
[----:B------:R-:W-:-:S00]  /*0ae0*/  NOP ;  /* 0x0000000000007918 */ /* 0x000fc00000000000 */
        /* <DEDUP_REMOVED lines=9> */
.L_x_12:


//--------------------- .nv.shared.reserved.0     --------------------------
	.section	.nv.shared.reserved.0,"aw",@nobits
	.weak		__nv_reservedSMEM_offset_0_alias
	.size		__nv_reservedSMEM_offset_0_alias, 0, 64
	.other		__nv_reservedSMEM_offset_0_alias,@"STO_CUDA_RESERVED_SHARED STV_DEFAULT"
__nv_reservedSMEM_offset_0_alias:
	.zero		0
	.zero		64


//--------------------- .nv.constant0._Z4daddliPKdS0_Pd --------------------------
	.section	.nv.constant0._Z4daddliPKdS0_Pd,"a",@progbits
	.sectionflags	@""
	.align	4
.nv.constant0._Z4daddliPKdS0_Pd:
	.zero		936


//--------------------- SYMBOLS --------------------------

	.type		.nv.reservedSmem.offset0,@object
	.size		.nv.reservedSmem.offset0,0x4
